	.headerflags	@"EF_CUDA_TEXMODE_UNIFIED EF_CUDA_64BIT_ADDRESS EF_CUDA_SM75 EF_CUDA_VIRTUAL_SM(EF_CUDA_SM75)"
	.elftype	@"ET_EXEC"


//--------------------- .nv.info                  --------------------------
	.section	.nv.info,"",@"SHT_CUDA_INFO"
	.align	4


	//----- nvinfo : EIATTR_REGCOUNT
	.align		4
        /*0000*/ 	.byte	0x04, 0x2f
        /*0002*/ 	.short	(.L_1 - .L_0)
	.align		4
.L_0:
        /*0004*/ 	.word	index@(_Z3addiPf)
        /*0008*/ 	.word	0x00000012


	//----- nvinfo : EIATTR_MAX_STACK_SIZE
	.align		4
.L_1:
        /*000c*/ 	.byte	0x04, 0x23
        /*000e*/ 	.short	(.L_3 - .L_2)
	.align		4
.L_2:
        /*0010*/ 	.word	index@(_Z3addiPf)
        /*0014*/ 	.word	0x00000000


	//----- nvinfo : EIATTR_MIN_STACK_SIZE
	.align		4
.L_3:
        /*0018*/ 	.byte	0x04, 0x12
        /*001a*/ 	.short	(.L_5 - .L_4)
	.align		4
.L_4:
        /*001c*/ 	.word	index@(_Z3addiPf)
        /*0020*/ 	.word	0x00000000


	//----- nvinfo : EIATTR_FRAME_SIZE
	.align		4
.L_5:
        /*0024*/ 	.byte	0x04, 0x11
        /*0026*/ 	.short	(.L_7 - .L_6)
	.align		4
.L_6:
        /*0028*/ 	.word	index@(_Z3addiPf)
        /*002c*/ 	.word	0x00000000
.L_7:


//--------------------- .nv.info._Z3addiPf        --------------------------
	.section	.nv.info._Z3addiPf,"",@"SHT_CUDA_INFO"
	.align	4


	//----- nvinfo : EIATTR_SW_WAR
	.align		4
        /*0000*/ 	.byte	0x04, 0x36
        /*0002*/ 	.short	(.L_9 - .L_8)
.L_8:
        /*0004*/ 	.word	0x00000001


	//----- nvinfo : EIATTR_CUDA_API_VERSION
	.align		4
.L_9:
        /*0008*/ 	.byte	0x04, 0x37
        /*000a*/ 	.short	(.L_11 - .L_10)
.L_10:
        /*000c*/ 	.word	0x00000070


	//----- nvinfo : EIATTR_PARAM_CBANK
	.align		4
.L_11:
        /*0010*/ 	.byte	0x04, 0x0a
        /*0012*/ 	.short	(.L_13 - .L_12)
	.align		4
.L_12:
        /*0014*/ 	.word	index@(.nv.constant0._Z3addiPf)
        /*0018*/ 	.short	0x0160
        /*001a*/ 	.short	0x0010


	//----- nvinfo : EIATTR_CBANK_PARAM_SIZE
	.align		4
.L_13:
        /*001c*/ 	.byte	0x03, 0x19
        /*001e*/ 	.short	0x0010


	//----- nvinfo : EIATTR_KPARAM_INFO
	.align		4
        /*0020*/ 	.byte	0x04, 0x17
        /*0022*/ 	.short	(.L_15 - .L_14)
.L_14:
        /*0024*/ 	.word	0x00000000
        /*0028*/ 	.short	0x0001
        /*002a*/ 	.short	0x0008
        /*002c*/ 	.byte	0x00, 0xf0, 0x21, 0x00


	//----- nvinfo : EIATTR_KPARAM_INFO
	.align		4
.L_15:
        /*0030*/ 	.byte	0x04, 0x17
        /*0032*/ 	.short	(.L_17 - .L_16)
.L_16:
        /*0034*/ 	.word	0x00000000
        /*0038*/ 	.short	0x0000
        /*003a*/ 	.short	0x0000
        /*003c*/ 	.byte	0x00, 0xf0, 0x11, 0x00


	//----- nvinfo : EIATTR_MAXREG_COUNT
	.align		4
.L_17:
        /*0040*/ 	.byte	0x03, 0x1b
        /*0042*/ 	.short	0x00ff


	//----- nvinfo : EIATTR_EXIT_INSTR_OFFSETS
	.align		4
        /*0044*/ 	.byte	0x04, 0x1c
        /*0046*/ 	.short	(.L_19 - .L_18)


	//   ....[0]....
.L_18:
        /*0048*/ 	.word	0x00000050


	//   ....[1]....
        /*004c*/ 	.word	0x00000330


	//   ....[2]....
        /*0050*/ 	.word	0x00000570


	//----- nvinfo : EIATTR_CRS_STACK_SIZE
	.align		4
.L_19:
        /*0054*/ 	.byte	0x04, 0x1e
        /*0056*/ 	.short	(.L_21 - .L_20)
.L_20:
        /*0058*/ 	.word	0x00000000
.L_21:


//--------------------- .nv.rel.action            --------------------------
	.section	.nv.rel.action,"",@"SHT_CUDA_RELOCINFO"
	.align	8
	.sectionentsize	8
        /* <DEDUP_REMOVED lines=13> */


//--------------------- .nv.constant0._Z3addiPf   --------------------------
	.section	.nv.constant0._Z3addiPf,"a",@progbits
	.align	4
.nv.constant0._Z3addiPf:
	.zero		368


//--------------------- .text._Z3addiPf           --------------------------
	.section	.text._Z3addiPf,"ax",@progbits
	.sectioninfo	@"SHI_REGISTERS=18"
	.align	128
        .global         _Z3addiPf
        .type           _Z3addiPf,@function
        .size           _Z3addiPf,(.L_x_6 - _Z3addiPf)
        .other          _Z3addiPf,@"STO_CUDA_ENTRY STV_DEFAULT"
_Z3addiPf:
.text._Z3addiPf:
[----:B------:R-:W-:-:S02]  /*0000*/  IMAD.MOV.U32 R1, RZ, RZ, c[0x0][0x28] ;  /* 0x00000a00ff017624 */ /* 0x000fc400078e00ff */
[----:B------:R-:W0:Y:S04]  /*0010*/  S2R R0, SR_CTAID.X ;  /* 0x0000000000007919 */ /* 0x000e280000002500 */
[----:B------:R-:W0:Y:S02]  /*0020*/  S2R R3, SR_TID.X ;  /* 0x0000000000037919 */ /* 0x000e240000002100 */
[----:B0-----:R-:W-:-:S05]  /*0030*/  IMAD R0, R0, c[0x0][0x0], R3 ;  /* 0x0000000000007a24 */ /* 0x001fca00078e0203 */
[----:B------:R-:W-:-:S12]  /*0040*/  ISETP.GE.AND P0, PT, R0, c[0x0][0x160], PT ;  /* 0x0000580000007a0c */ /* 0x000fd80003f06270 */
[----:B------:R-:W-:Y:S05]  /*0050*/  @P0 EXIT ;  /* 0x000000000000094d */ /* 0x000fea0003800000 */
[----:B------:R-:W-:Y:S01]  /*0060*/  ULDC UR6, c[0x0][0x0] ;  /* 0x0000000000067ab9 */ /* 0x000fe20000000800 */
[----:B------:R-:W-:Y:S01]  /*0070*/  BMOV.32.CLEAR RZ, B0 ;  /* 0x0000000000ff7355 */ /* 0x000fe20000100000 */
[----:B------:R-:W-:Y:S01]  /*0080*/  ULDC UR4, c[0x0][0xc] ;  /* 0x0000030000047ab9 */ /* 0x000fe20000000800 */
[----:B------:R-:W-:Y:S01]  /*0090*/  BSSY B0, `(.L_x_0) ;  /* 0x0000029000007945 */ /* 0x000fe20003800000 */
[----:B------:R-:W-:-:S06]  /*00a0*/  UIMAD UR6, UR6, UR4, URZ ;  /* 0x00000004060672a4 */ /* 0x000fcc000f8e023f */
[----:B------:R-:W-:Y:S01]  /*00b0*/  IADD3 R2, R0, UR6, RZ ;  /* 0x0000000600027c10 */ /* 0x000fe2000fffe0ff */
[----:B------:R-:W-:Y:S01]  /*00c0*/  IMAD R7, RZ, RZ, -UR6 ;  /* 0x80000006ff077e24 */ /* 0x000fe2000f8e02ff */
[----:B------:R-:W-:Y:S01]  /*00d0*/  ISETP.NE.U32.AND P2, PT, RZ, UR6, PT ;  /* 0x00000006ff007c0c */ /* 0x000fe2000bf45070 */
[----:B------:R-:W0:Y:S01]  /*00e0*/  I2F.U32.RP R5, UR6 ;  /* 0x0000000600057d06 */ /* 0x000e220008209000 */
[----:B------:R-:W-:Y:S01]  /*00f0*/  LOP3.LUT R4, RZ, R2, RZ, 0x33, !PT ;  /* 0x00000002ff047212 */ /* 0x000fe200078e33ff */
[----:B------:R-:W-:Y:S02]  /*0100*/  IMAD.MOV.U32 R2, RZ, RZ, RZ ;  /* 0x000000ffff027224 */ /* 0x000fe400078e00ff */
[----:B------:R-:W-:-:S05]  /*0110*/  IMAD.U32 R9, RZ, RZ, UR6 ;  /* 0x00000006ff097e24 */ /* 0x000fca000f8e00ff */
[----:B------:R-:W-:Y:S01]  /*0120*/  IADD3 R4, R4, c[0x0][0x160], R9 ;  /* 0x0000580004047a10 */ /* 0x000fe20007ffe009 */
[----:B0-----:R-:W0:Y:S02]  /*0130*/  MUFU.RCP R5, R5 ;  /* 0x0000000500057308 */ /* 0x001e240000001000 */
[----:B0-----:R-:W-:-:S06]  /*0140*/  IADD3 R3, R5, 0xffffffe, RZ ;  /* 0x0ffffffe05037810 */ /* 0x001fcc0007ffe0ff */
[----:B------:R-:W0:Y:S02]  /*0150*/  F2I.FTZ.U32.TRUNC.NTZ R3, R3 ;  /* 0x0000000300037305 */ /* 0x000e24000021f000 */
[----:B0-----:R-:W-:-:S04]  /*0160*/  IMAD R7, R7, R3, RZ ;  /* 0x0000000307077224 */ /* 0x001fc800078e02ff */
[----:B------:R-:W-:-:S08]  /*0170*/  IMAD.HI.U32 R5, R3, R7, R2 ;  /* 0x0000000703057227 */ /* 0x000fd000078e0002 */
[----:B------:R-:W-:-:S06]  /*0180*/  IMAD.HI.U32 R5, R5, R4, RZ ;  /* 0x0000000405057227 */ /* 0x000fcc00078e00ff */
[----:B------:R-:W-:-:S04]  /*0190*/  IMAD.MOV R3, RZ, RZ, -R5 ;  /* 0x000000ffff037224 */ /* 0x000fc800078e0a05 */
[----:B------:R-:W-:-:S05]  /*01a0*/  IMAD R4, R3, UR6, R4 ;  /* 0x0000000603047c24 */ /* 0x000fca000f8e0204 */
[----:B------:R-:W-:-:S12]  /*01b0*/  ISETP.GE.U32.AND P0, PT, R4, UR6, PT ;  /* 0x0000000604007c0c */ /* 0x000fd8000bf06070 */
[----:B------:R-:W-:Y:S02]  /*01c0*/  @P0 IADD3 R4, R4, -UR6, RZ ;  /* 0x8000000604040c10 */ /* 0x000fe4000fffe0ff */
[----:B------:R-:W-:Y:S02]  /*01d0*/  @P0 IADD3 R5, R5, 0x1, RZ ;  /* 0x0000000105050810 */ /* 0x000fe40007ffe0ff */
[----:B------:R-:W-:-:S12]  /*01e0*/  ISETP.GE.U32.AND P1, PT, R4, UR6, PT ;  /* 0x0000000604007c0c */ /* 0x000fd8000bf26070 */
[----:B------:R-:W-:-:S04]  /*01f0*/  @P1 IADD3 R5, R5, 0x1, RZ ;  /* 0x0000000105051810 */ /* 0x000fc80007ffe0ff */
[----:B------:R-:W-:-:S04]  /*0200*/  @!P2 LOP3.LUT R5, RZ, UR6, RZ, 0x33, !PT ;  /* 0x00000006ff05ac12 */ /* 0x000fc8000f8e33ff */
[C---:B------:R-:W-:Y:S02]  /*0210*/  IADD3 R2, R5.reuse, 0x1, RZ ;  /* 0x0000000105027810 */ /* 0x040fe40007ffe0ff */
[----:B------:R-:W-:Y:S02]  /*0220*/  ISETP.GE.U32.AND P1, PT, R5, 0x3, PT ;  /* 0x000000030500780c */ /* 0x000fe40003f26070 */
[----:B------:R-:W-:-:S04]  /*0230*/  LOP3.LUT R2, R2, 0x3, RZ, 0xc0, !PT ;  /* 0x0000000302027812 */ /* 0x000fc800078ec0ff */
[----:B------:R-:W-:-:S12]  /*0240*/  ISETP.NE.AND P0, PT, R2, RZ, PT ;  /* 0x000000ff0200720c */ /* 0x000fd80003f05270 */
[----:B------:R-:W-:Y:S05]  /*0250*/  @!P0 BRA `(.L_x_1) ;  /* 0x000000c000008947 */ /* 0x000fea0003800000 */
[----:B------:R-:W-:Y:S02]  /*0260*/  IMAD.MOV.U32 R3, RZ, RZ, 0x4 ;  /* 0x00000004ff037424 */ /* 0x000fe400078e00ff */
[----:B------:R-:W-:Y:S02]  /*0270*/  IMAD.MOV.U32 R4, RZ, RZ, R2 ;  /* 0x000000ffff047224 */ /* 0x000fe400078e0002 */
[----:B------:R-:W-:-:S08]  /*0280*/  IMAD.WIDE R2, R0, R3, c[0x0][0x168] ;  /* 0x00005a0000027625 */ /* 0x000fd000078e0203 */
.L_x_2:
[----:B------:R-:W2:Y:S01]  /*0290*/  LDG.E.SYS R6, [R2] ;  /* 0x0000000002067381 */ /* 0x000ea200001ee900 */
[----:B------:R0:W2:Y:S01]  /*02a0*/  I2F R5, R0 ;  /* 0x0000000000057306 */ /* 0x0000a20000201400 */
[----:B------:R-:W-:-:S04]  /*02b0*/  IADD3 R4, R4, -0x1, RZ ;  /* 0xffffffff04047810 */ /* 0x000fc80007ffe0ff */
[----:B------:R-:W-:Y:S02]  /*02c0*/  ISETP.NE.AND P0, PT, R4, RZ, PT ;  /* 0x000000ff0400720c */ /* 0x000fe40003f05270 */
[----:B0-----:R-:W-:Y:S01]  /*02d0*/  IADD3 R0, R0, UR6, RZ ;  /* 0x0000000600007c10 */ /* 0x001fe2000fffe0ff */
[----:B--2---:R-:W-:-:S08]  /*02e0*/  FADD R5, R5, R6 ;  /* 0x0000000605057221 */ /* 0x004fd00000000000 */
[----:B------:R0:W-:Y:S02]  /*02f0*/  STG.E.SYS [R2], R5 ;  /* 0x0000000502007386 */ /* 0x0001e4000010e900 */
[----:B0-----:R-:W-:Y:S01]  /*0300*/  IMAD.WIDE R2, R9, 0x4, R2 ;  /* 0x0000000409027825 */ /* 0x001fe200078e0202 */
[----:B------:R-:W-:Y:S07]  /*0310*/  @P0 BRA `(.L_x_2) ;  /* 0xffffff7000000947 */ /* 0x000fee000383ffff */
.L_x_1:
[----:B------:R-:W-:Y:S05]  /*0320*/  BSYNC B0 ;  /* 0x0000000000007941 */ /* 0x000fea0003800000 */
.L_x_0:
[----:B------:R-:W-:Y:S05]  /*0330*/  @!P1 EXIT ;  /* 0x000000000000994d */ /* 0x000fea0003800000 */
[----:B------:R-:W-:Y:S01]  /*0340*/  BMOV.32.CLEAR RZ, B0 ;  /* 0x0000000000ff7355 */ /* 0x000fe20000100000 */
[----:B------:R-:W-:Y:S01]  /*0350*/  BSSY B0, `(.L_x_3) ;  /* 0x0000021000007945 */ /* 0x000fe20003800000 */
[----:B------:R-:W-:-:S04]  /*0360*/  USHF.L.U32 UR4, UR6, 0x2, URZ ;  /* 0x0000000206047899 */ /* 0x000fc8000800063f */
[----:B------:R-:W-:-:S02]  /*0370*/  USHF.R.S32.HI UR5, URZ, 0x1f, UR4 ;  /* 0x0000001f3f057899 */ /* 0x000fc40008011404 */
.L_x_4:
[----:B-1----:R-:W-:-:S04]  /*0380*/  IMAD.MOV.U32 R3, RZ, RZ, 0x4 ;  /* 0x00000004ff037424 */ /* 0x002fc800078e00ff */
[----:B------:R-:W-:-:S08]  /*0390*/  IMAD.WIDE R2, R0, R3, c[0x0][0x168] ;  /* 0x00005a0000027625 */ /* 0x000fd000078e0203 */
[----:B------:R-:W2:Y:S01]  /*03a0*/  LDG.E.SYS R5, [R2] ;  /* 0x0000000002057381 */ /* 0x000ea200001ee900 */
[----:B------:R-:W2:Y:S01]  /*03b0*/  I2F R6, R0 ;  /* 0x0000000000067306 */ /* 0x000ea20000201400 */
[----:B------:R-:W-:Y:S02]  /*03c0*/  IADD3 R4, P0, R2, UR4, RZ ;  /* 0x0000000402047c10 */ /* 0x000fe4000ff1e0ff */
[----:B------:R-:W-:Y:S01]  /*03d0*/  IADD3 R10, R0, UR6, RZ ;  /* 0x00000006000a7c10 */ /* 0x000fe2000fffe0ff */
[----:B--2---:R-:W-:Y:S01]  /*03e0*/  FADD R9, R6, R5 ;  /* 0x0000000506097221 */ /* 0x004fe20000000000 */
[----:B------:R-:W-:-:S07]  /*03f0*/  IADD3.X R5, R3, UR5, RZ, P0, !PT ;  /* 0x0000000503057c10 */ /* 0x000fce00087fe4ff */
[----:B------:R0:W-:Y:S04]  /*0400*/  STG.E.SYS [R2], R9 ;  /* 0x0000000902007386 */ /* 0x0001e8000010e900 */
[----:B------:R-:W2:Y:S01]  /*0410*/  LDG.E.SYS R8, [R4] ;  /* 0x0000000004087381 */ /* 0x000ea200001ee900 */
[----:B------:R-:W2:Y:S01]  /*0420*/  I2F R7, R10 ;  /* 0x0000000a00077306 */ /* 0x000ea20000201400 */
[----:B------:R-:W-:Y:S01]  /*0430*/  IADD3 R6, P0, R4, UR4, RZ ;  /* 0x0000000404067c10 */ /* 0x000fe2000ff1e0ff */
[----:B--2---:R-:W-:-:S03]  /*0440*/  FADD R11, R7, R8 ;  /* 0x00000008070b7221 */ /* 0x004fc60000000000 */
[----:B------:R-:W-:-:S05]  /*0450*/  IADD3.X R7, R5, UR5, RZ, P0, !PT ;  /* 0x0000000505077c10 */ /* 0x000fca00087fe4ff */
[----:B------:R1:W-:Y:S04]  /*0460*/  STG.E.SYS [R4], R11 ;  /* 0x0000000b04007386 */ /* 0x0003e8000010e900 */
[----:B------:R-:W2:Y:S01]  /*0470*/  LDG.E.SYS R13, [R6] ;  /* 0x00000000060d7381 */ /* 0x000ea200001ee900 */
[----:B------:R-:W-:Y:S01]  /*0480*/  IADD3 R8, R10, UR6, RZ ;  /* 0x000000060a087c10 */ /* 0x000fe2000fffe0ff */
[----:B0-----:R-:W-:Y:S02]  /*0490*/  IMAD.MOV.U32 R2, RZ, RZ, R6 ;  /* 0x000000ffff027224 */ /* 0x001fe400078e0006 */
[----:B------:R-:W-:-:S03]  /*04a0*/  IMAD.MOV.U32 R3, RZ, RZ, R7 ;  /* 0x000000ffff037224 */ /* 0x000fc600078e0007 */
[----:B------:R-:W2:Y:S01]  /*04b0*/  I2F R0, R8 ;  /* 0x0000000800007306 */ /* 0x000ea20000201400 */
[----:B------:R-:W-:Y:S01]  /*04c0*/  IADD3 R9, R8, UR6, RZ ;  /* 0x0000000608097c10 */ /* 0x000fe2000fffe0ff */
[----:B--2---:R-:W-:-:S08]  /*04d0*/  FADD R13, R0, R13 ;  /* 0x0000000d000d7221 */ /* 0x004fd00000000000 */
[----:B------:R1:W-:Y:S04]  /*04e0*/  STG.E.SYS [R6], R13 ;  /* 0x0000000d06007386 */ /* 0x0003e8000010e900 */
[----:B------:R-:W2:Y:S01]  /*04f0*/  LDG.E.SYS R15, [R2.64+UR4] ;  /* 0x00000004020f7981 */ /* 0x000ea2000c1ee900 */
[----:B------:R-:W2:Y:S02]  /*0500*/  I2F R0, R9 ;  /* 0x0000000900007306 */ /* 0x000ea40000201400 */
[----:B--2---:R-:W-:Y:S01]  /*0510*/  FADD R15, R0, R15 ;  /* 0x0000000f000f7221 */ /* 0x004fe20000000000 */
[----:B------:R-:W-:-:S04]  /*0520*/  IADD3 R0, R9, UR6, RZ ;  /* 0x0000000609007c10 */ /* 0x000fc8000fffe0ff */
[----:B------:R-:W-:-:S03]  /*0530*/  ISETP.GE.AND P0, PT, R0, c[0x0][0x160], PT ;  /* 0x0000580000007a0c */ /* 0x000fc60003f06270 */
[----:B------:R1:W-:Y:S09]  /*0540*/  STG.E.SYS [R2.64+UR4], R15 ;  /* 0x0000000f02007986 */ /* 0x0003f2000c10e904 */
[----:B------:R-:W-:Y:S05]  /*0550*/  @!P0 BRA `(.L_x_4) ;  /* 0xfffffe2000008947 */ /* 0x000fea000383ffff */
[----:B------:R-:W-:Y:S05]  /*0560*/  BSYNC B0 ;  /* 0x0000000000007941 */ /* 0x000fea0003800000 */
.L_x_3:
[----:B------:R-:W-:Y:S05]  /*0570*/  EXIT ;  /* 0x000000000000794d */ /* 0x000fea0003800000 */
.L_x_5:
[----:B------:R-:W-:-:S00]  /*0580*/  BRA `(.L_x_5) ;  /* 0xfffffff000007947 */ /* 0x000fc0000383ffff */
[----:B------:R-:W-:-:S00]  /*0590*/  NOP ;  /* 0x0000000000007918 */ /* 0x000fc00000000000 */
[----:B------:R-:W-:-:S00]  /*05a0*/  NOP ;  /* 0x0000000000007918 */ /* 0x000fc00000000000 */
[----:B------:R-:W-:-:S00]  /*05b0*/  NOP ;  /* 0x0000000000007918 */ /* 0x000fc00000000000 */
[----:B------:R-:W-:-:S00]  /*05c0*/  NOP ;  /* 0x0000000000007918 */ /* 0x000fc00000000000 */
[----:B------:R-:W-:-:S00]  /*05d0*/  NOP ;  /* 0x0000000000007918 */ /* 0x000fc00000000000 */
[----:B------:R-:W-:-:S00]  /*05e0*/  NOP ;  /* 0x0000000000007918 */ /* 0x000fc00000000000 */
[----:B------:R-:W-:-:S00]  /*05f0*/  NOP ;  /* 0x0000000000007918 */ /* 0x000fc00000000000 */
.L_x_6:
